	.headerflags	@"EF_CUDA_TEXMODE_UNIFIED EF_CUDA_64BIT_ADDRESS EF_CUDA_ACCELERATORS EF_CUDA_SM90 EF_CUDA_VIRTUAL_SM(EF_CUDA_SM90)"
	.elftype	@"ET_EXEC"


//--------------------- .nv.info                  --------------------------
	.section	.nv.info,"",@"SHT_CUDA_INFO"
	.align	4


	//----- nvinfo : EIATTR_REGCOUNT
	.align		4
        /*0000*/ 	.byte	0x04, 0x2f
        /*0002*/ 	.short	(.L_1 - .L_0)
	.align		4
.L_0:
        /*0004*/ 	.word	index@(triton_poi_fused_convolution_reflection_pad2d_relu_17)
        /*0008*/ 	.word	0x00000010


	//----- nvinfo : EIATTR_MIN_STACK_SIZE
	.align		4
.L_1:
        /*000c*/ 	.byte	0x04, 0x12
        /*000e*/ 	.short	(.L_3 - .L_2)
	.align		4
.L_2:
        /*0010*/ 	.word	index@(triton_poi_fused_convolution_reflection_pad2d_relu_17)
        /*0014*/ 	.word	0x00000000


	//----- nvinfo : EIATTR_FRAME_SIZE
	.align		4
.L_3:
        /*0018*/ 	.byte	0x04, 0x11
        /*001a*/ 	.short	(.L_5 - .L_4)
	.align		4
.L_4:
        /*001c*/ 	.word	index@(triton_poi_fused_convolution_reflection_pad2d_relu_17)
        /*0020*/ 	.word	0x00000000


	//----- nvinfo : EIATTR_MIN_STACK_SIZE
	.align		4
.L_5:
        /*0024*/ 	.byte	0x04, 0x12
        /*0026*/ 	.short	(.L_7 - .L_6)
	.align		4
.L_6:
        /*0028*/ 	.word	index@(triton_poi_fused_convolution_reflection_pad2d_relu_17)
        /*002c*/ 	.word	0x00000000
.L_7:


//--------------------- .nv.info.triton_poi_fused_convolution_reflection_pad2d_relu_17 --------------------------
	.section	.nv.info.triton_poi_fused_convolution_reflection_pad2d_relu_17,"",@"SHT_CUDA_INFO"
	.sectionflags	@""
	.align	4


	//----- nvinfo : EIATTR_CUDA_API_VERSION
	.align		4
        /*0000*/ 	.byte	0x04, 0x37
        /*0002*/ 	.short	(.L_9 - .L_8)
.L_8:
        /*0004*/ 	.word	0x0000007c


	//----- nvinfo : EIATTR_KPARAM_INFO
	.align		4
.L_9:
        /*0008*/ 	.byte	0x04, 0x17
        /*000a*/ 	.short	(.L_11 - .L_10)
.L_10:
        /*000c*/ 	.word	0x00000000
        /*0010*/ 	.short	0x0003
        /*0012*/ 	.short	0x0018
        /*0014*/ 	.byte	0x00, 0xf0, 0x11, 0x00


	//----- nvinfo : EIATTR_KPARAM_INFO
	.align		4
.L_11:
        /*0018*/ 	.byte	0x04, 0x17
        /*001a*/ 	.short	(.L_13 - .L_12)
.L_12:
        /*001c*/ 	.word	0x00000000
        /*0020*/ 	.short	0x0002
        /*0022*/ 	.short	0x0010
        /*0024*/ 	.byte	0x00, 0xf4, 0x21, 0x00


	//----- nvinfo : EIATTR_KPARAM_INFO
	.align		4
.L_13:
        /*0028*/ 	.byte	0x04, 0x17
        /*002a*/ 	.short	(.L_15 - .L_14)
.L_14:
        /*002c*/ 	.word	0x00000000
        /*0030*/ 	.short	0x0001
        /*0032*/ 	.short	0x0008
        /*0034*/ 	.byte	0x00, 0xf4, 0x21, 0x00


	//----- nvinfo : EIATTR_KPARAM_INFO
	.align		4
.L_15:
        /*0038*/ 	.byte	0x04, 0x17
        /*003a*/ 	.short	(.L_17 - .L_16)
.L_16:
        /*003c*/ 	.word	0x00000000
        /*0040*/ 	.short	0x0000
        /*0042*/ 	.short	0x0000
        /*0044*/ 	.byte	0x00, 0xf4, 0x21, 0x00


	//----- nvinfo : EIATTR_SPARSE_MMA_MASK
	.align		4
.L_17:
        /*0048*/ 	.byte	0x03, 0x50
        /*004a*/ 	.short	0x0000


	//----- nvinfo : EIATTR_MAXREG_COUNT
	.align		4
        /*004c*/ 	.byte	0x03, 0x1b
        /*004e*/ 	.short	0x00ff


	//----- nvinfo : EIATTR_EXIT_INSTR_OFFSETS
	.align		4
        /*0050*/ 	.byte	0x04, 0x1c
        /*0052*/ 	.short	(.L_19 - .L_18)


	//   ....[0]....
.L_18:
        /*0054*/ 	.word	0x00000420


	//   ....[1]....
        /*0058*/ 	.word	0x00000440


	//----- nvinfo : EIATTR_REQNTID
	.align		4
.L_19:
        /*005c*/ 	.byte	0x04, 0x10
        /*005e*/ 	.short	(.L_21 - .L_20)
.L_20:
        /*0060*/ 	.word	0x00000080
        /*0064*/ 	.word	0x00000001
        /*0068*/ 	.word	0x00000001


	//----- nvinfo : EIATTR_CBANK_PARAM_SIZE
	.align		4
.L_21:
        /*006c*/ 	.byte	0x03, 0x19
        /*006e*/ 	.short	0x001c


	//----- nvinfo : EIATTR_PARAM_CBANK
	.align		4
        /*0070*/ 	.byte	0x04, 0x0a
        /*0072*/ 	.short	(.L_23 - .L_22)
	.align		4
.L_22:
        /*0074*/ 	.word	index@(.nv.constant0.triton_poi_fused_convolution_reflection_pad2d_relu_17)
        /*0078*/ 	.short	0x0210
        /*007a*/ 	.short	0x001c


	//----- nvinfo : EIATTR_SW_WAR
	.align		4
.L_23:
        /*007c*/ 	.byte	0x04, 0x36
        /*007e*/ 	.short	(.L_25 - .L_24)
.L_24:
        /*0080*/ 	.word	0x00000008
.L_25:


//--------------------- .nv.callgraph             --------------------------
	.section	.nv.callgraph,"",@"SHT_CUDA_CALLGRAPH"
	.align	4
	.sectionentsize	8
	.align		4
        /*0000*/ 	.word	0x00000000
	.align		4
        /*0004*/ 	.word	0xffffffff
	.align		4
        /*0008*/ 	.word	0x00000000
	.align		4
        /*000c*/ 	.word	0xfffffffe
	.align		4
        /*0010*/ 	.word	0x00000000
	.align		4
        /*0014*/ 	.word	0xfffffffd
	.align		4
        /*0018*/ 	.word	0x00000000
	.align		4
        /*001c*/ 	.word	0xfffffffc


//--------------------- .text.triton_poi_fused_convolution_reflection_pad2d_relu_17 --------------------------
	.section	.text.triton_poi_fused_convolution_reflection_pad2d_relu_17,"ax",@progbits
	.align	128
        .global         triton_poi_fused_convolution_reflection_pad2d_relu_17
        .type           triton_poi_fused_convolution_reflection_pad2d_relu_17,@function
        .size           triton_poi_fused_convolution_reflection_pad2d_relu_17,(.L_x_1 - triton_poi_fused_convolution_reflection_pad2d_relu_17)
        .other          triton_poi_fused_convolution_reflection_pad2d_relu_17,@"STO_CUDA_ENTRY STV_DEFAULT"
triton_poi_fused_convolution_reflection_pad2d_relu_17:
.text.triton_poi_fused_convolution_reflection_pad2d_relu_17:
[----:B------:R-:W0:Y:S02]  /*0000*/  LDC R1, c[0x0][0x28] ;  /* 0x00000a00ff017b82 */ /* 0x000e240000000800 */
[----:B------:R-:W1:Y:S01]  /*0010*/  S2R R0, SR_TID.X ;  /* 0x0000000000007919 */ /* 0x000e620000002100 */
[----:B------:R-:W-:Y:S01]  /*0020*/  ULDC.64 UR4, c[0x0][0x208] ;  /* 0x0000820000047ab9 */ /* 0x000fe20000000a00 */
[----:B------:R-:W2:Y:S01]  /*0030*/  S2R R3, SR_CTAID.X ;  /* 0x0000000000037919 */ /* 0x000ea20000002500 */
[----:B-1----:R-:W-:-:S05]  /*0040*/  IMAD.SHL.U32 R0, R0, 0x2, RZ ;  /* 0x0000000200007824 */ /* 0x002fca00078e00ff */
[----:B------:R-:W-:-:S05]  /*0050*/  LOP3.LUT R0, R0, 0xfe, RZ, 0xc0, !PT ;  /* 0x000000fe00007812 */ /* 0x000fca00078ec0ff */
[----:B--2---:R-:W-:-:S04]  /*0060*/  IMAD R0, R3, 0x100, R0 ;  /* 0x0000010003007824 */ /* 0x004fc800078e0200 */
[C---:B------:R-:W-:Y:S01]  /*0070*/  IMAD.HI R3, R0.reuse, 0x2aaaaaab, RZ ;  /* 0x2aaaaaab00037827 */ /* 0x040fe200078e02ff */
[----:B------:R-:W-:-:S03]  /*0080*/  ISETP.GE.AND P2, PT, R0, 0x2400, PT ;  /* 0x000024000000780c */ /* 0x000fc60003f46270 */
[C---:B------:R-:W-:Y:S01]  /*0090*/  VIADD R2, R0.reuse, 0x1 ;  /* 0x0000000100027836 */ /* 0x040fe20000000000 */
[----:B------:R-:W-:Y:S01]  /*00a0*/  LEA.HI R4, R3, R3, RZ, 0x1 ;  /* 0x0000000303047211 */ /* 0x000fe200078f08ff */
[----:B------:R-:W-:-:S04]  /*00b0*/  IMAD.HI R6, R0, 0x38e38e39, RZ ;  /* 0x38e38e3900067827 */ /* 0x000fc800078e02ff */
[----:B------:R-:W-:-:S04]  /*00c0*/  IMAD.HI R3, R2, 0x2aaaaaab, RZ ;  /* 0x2aaaaaab02037827 */ /* 0x000fc800078e02ff */
[----:B------:R-:W-:Y:S01]  /*00d0*/  IMAD.HI R5, R4, 0x2aaaaaab, RZ ;  /* 0x2aaaaaab04057827 */ /* 0x000fe200078e02ff */
[----:B------:R-:W-:-:S03]  /*00e0*/  LEA.HI R3, R3, R3, RZ, 0x1 ;  /* 0x0000000303037211 */ /* 0x000fc600078f08ff */
[----:B------:R-:W-:Y:S01]  /*00f0*/  IMAD R8, R4, 0x6, RZ ;  /* 0x0000000604087824 */ /* 0x000fe200078e02ff */
[----:B------:R-:W-:Y:S01]  /*0100*/  LEA.HI R5, R5, R5, RZ, 0x1 ;  /* 0x0000000505057211 */ /* 0x000fe200078f08ff */
[----:B------:R-:W-:-:S03]  /*0110*/  IMAD R3, R3, 0x6, RZ ;  /* 0x0000000603037824 */ /* 0x000fc600078e02ff */
[----:B------:R-:W-:Y:S01]  /*0120*/  LOP3.LUT R9, RZ, R8, RZ, 0x33, !PT ;  /* 0x00000008ff097212 */ /* 0x000fe200078e33ff */
[----:B------:R-:W-:Y:S01]  /*0130*/  IMAD R7, R5, 0x6, RZ ;  /* 0x0000000605077824 */ /* 0x000fe200078e02ff */
[----:B------:R-:W-:Y:S02]  /*0140*/  LOP3.LUT R3, RZ, R3, RZ, 0x33, !PT ;  /* 0x00000003ff037212 */ /* 0x000fe400078e33ff */
[----:B------:R-:W-:Y:S01]  /*0150*/  SHF.R.U32.HI R5, RZ, 0x1f, R6 ;  /* 0x0000001fff057819 */ /* 0x000fe20000011606 */
[----:B------:R-:W-:Y:S01]  /*0160*/  IMAD.IADD R9, R0, 0x1, R9 ;  /* 0x0000000100097824 */ /* 0x000fe200078e0209 */
[----:B------:R-:W-:Y:S02]  /*0170*/  LOP3.LUT R7, RZ, R7, RZ, 0x33, !PT ;  /* 0x00000007ff077212 */ /* 0x000fe400078e33ff */
[----:B------:R-:W-:Y:S02]  /*0180*/  IADD3 R3, R2, R3, RZ ;  /* 0x0000000302037210 */ /* 0x000fe40007ffe0ff */
[----:B------:R-:W-:Y:S01]  /*0190*/  IABS R10, R9 ;  /* 0x00000009000a7213 */ /* 0x000fe20000000000 */
[----:B------:R-:W-:Y:S01]  /*01a0*/  IMAD.IADD R7, R4, 0x1, R7 ;  /* 0x0000000104077824 */ /* 0x000fe200078e0207 */
[----:B------:R-:W-:-:S02]  /*01b0*/  IABS R8, R3 ;  /* 0x0000000300087213 */ /* 0x000fc40000000000 */
[----:B------:R-:W-:Y:S01]  /*01c0*/  LEA.HI.SX32 R6, R6, R5, 0x1d ;  /* 0x0000000506067211 */ /* 0x000fe200078feaff */
[----:B------:R-:W-:Y:S01]  /*01d0*/  VIADD R10, R10, 0xfffffffd ;  /* 0xfffffffd0a0a7836 */ /* 0x000fe20000000000 */
[----:B------:R-:W1:Y:S01]  /*01e0*/  LDC.64 R4, c[0x0][0x210] ;  /* 0x00008400ff047b82 */ /* 0x000e620000000a00 */
[----:B------:R-:W-:Y:S01]  /*01f0*/  VIADD R8, R8, 0xfffffffd ;  /* 0xfffffffd08087836 */ /* 0x000fe20000000000 */
[----:B------:R-:W-:Y:S02]  /*0200*/  IABS R11, R7 ;  /* 0x00000007000b7213 */ /* 0x000fe40000000000 */
[----:B------:R-:W-:Y:S02]  /*0210*/  IABS R12, R10 ;  /* 0x0000000a000c7213 */ /* 0x000fe40000000000 */
[----:B------:R-:W-:Y:S02]  /*0220*/  SHF.R.S32.HI R7, RZ, 0x1f, R6 ;  /* 0x0000001fff077819 */ /* 0x000fe40000011406 */
[----:B------:R-:W2:Y:S01]  /*0230*/  LDC.64 R2, c[0x0][0x218] ;  /* 0x00008600ff027b82 */ /* 0x000ea20000000a00 */
[----:B------:R-:W-:-:S02]  /*0240*/  IADD3 R10, R11, -0x3, RZ ;  /* 0xfffffffd0b0a7810 */ /* 0x000fc40007ffe0ff */
[----:B------:R-:W-:Y:S01]  /*0250*/  IABS R13, R8 ;  /* 0x00000008000d7213 */ /* 0x000fe20000000000 */
[----:B------:R-:W-:Y:S01]  /*0260*/  IMAD.MOV.U32 R8, RZ, RZ, R12 ;  /* 0x000000ffff087224 */ /* 0x000fe200078e000c */
[----:B------:R-:W-:Y:S02]  /*0270*/  LEA.HI R7, R7, R6, RZ, 0x6 ;  /* 0x0000000607077211 */ /* 0x000fe400078f30ff */
[----:B------:R-:W-:Y:S01]  /*0280*/  IABS R11, R10 ;  /* 0x0000000a000b7213 */ /* 0x000fe20000000000 */
[----:B------:R-:W-:Y:S01]  /*0290*/  IMAD.MOV.U32 R10, RZ, RZ, R13 ;  /* 0x000000ffff0a7224 */ /* 0x000fe200078e000d */
[----:B------:R-:W-:Y:S02]  /*02a0*/  LEA R9, R6, 0xf, 0x4 ;  /* 0x0000000f06097811 */ /* 0x000fe400078e20ff */
[----:B------:R-:W-:Y:S02]  /*02b0*/  CS2R R12, SRZ ;  /* 0x00000000000c7805 */ /* 0x000fe4000001ff00 */
[----:B------:R-:W-:-:S02]  /*02c0*/  LOP3.LUT R7, R7, 0xffffffc0, RZ, 0xc0, !PT ;  /* 0xffffffc007077812 */ /* 0x000fc400078ec0ff */
[----:B------:R-:W-:Y:S01]  /*02d0*/  IADD3 R10, R9, -R10, RZ ;  /* 0x8000000a090a7210 */ /* 0x000fe20007ffe0ff */
[----:B------:R-:W-:Y:S02]  /*02e0*/  IMAD.IADD R8, R9, 0x1, -R8 ;  /* 0x0000000109087824 */ /* 0x000fe400078e0a08 */
[----:B------:R-:W-:Y:S02]  /*02f0*/  IMAD.IADD R9, R6, 0x1, -R7 ;  /* 0x0000000106097824 */ /* 0x000fe400078e0a07 */
[C---:B------:R-:W-:Y:S02]  /*0300*/  IMAD R7, R11.reuse, -0x4, R8 ;  /* 0xfffffffc0b077824 */ /* 0x040fe400078e0208 */
[----:B------:R-:W-:Y:S02]  /*0310*/  IMAD R11, R11, -0x4, R10 ;  /* 0xfffffffc0b0b7824 */ /* 0x000fe400078e020a */
[----:B-1----:R-:W-:-:S04]  /*0320*/  IMAD.WIDE R6, R7, 0x4, R4 ;  /* 0x0000000407067825 */ /* 0x002fc800078e0204 */
[----:B------:R-:W-:Y:S01]  /*0330*/  IMAD.WIDE R4, R11, 0x4, R4 ;  /* 0x000000040b047825 */ /* 0x000fe200078e0204 */
[----:B------:R-:W-:-:S03]  /*0340*/  CS2R R10, SRZ ;  /* 0x00000000000a7805 */ /* 0x000fc6000001ff00 */
[----:B--2---:R-:W-:Y:S02]  /*0350*/  IMAD.WIDE R2, R9, 0x4, R2 ;  /* 0x0000000409027825 */ /* 0x004fe400078e0202 */
[----:B------:R-:W1:Y:S01]  /*0360*/  LDC.64 R8, c[0x0][0x220] ;  /* 0x00008800ff087b82 */ /* 0x000e620000000a00 */
[----:B------:R-:W2:Y:S04]  /*0370*/  @!P2 LDG.E.EL R10, desc[UR4][R6.64] ;  /* 0x00000004060aa981 */ /* 0x000ea8000c2e1900 */
[----:B------:R-:W2:Y:S04]  /*0380*/  @!P2 LDG.E.EL R13, desc[UR4][R2.64] ;  /* 0x00000004020da981 */ /* 0x000ea8000c2e1900 */
[----:B------:R-:W3:Y:S04]  /*0390*/  @!P2 LDG.E.EL R11, desc[UR4][R4.64] ;  /* 0x00000004040ba981 */ /* 0x000ee8000c2e1900 */
[----:B------:R-:W3:Y:S01]  /*03a0*/  @!P2 LDG.E.EL R12, desc[UR4][R2.64] ;  /* 0x00000004020ca981 */ /* 0x000ee2000c2e1900 */
[----:B-1----:R-:W-:Y:S01]  /*03b0*/  IMAD.WIDE R8, R0, 0x4, R8 ;  /* 0x0000000400087825 */ /* 0x002fe200078e0208 */
[----:B--2---:R-:W-:-:S03]  /*03c0*/  FSETP.GEU.AND P0, PT, R10, -R13, PT ;  /* 0x8000000d0a00720b */ /* 0x004fc60003f0e000 */
[----:B------:R-:W-:-:S05]  /*03d0*/  FADD R10, R13, R10 ;  /* 0x0000000a0d0a7221 */ /* 0x000fca0000000000 */
[----:B------:R-:W-:Y:S01]  /*03e0*/  FSEL R10, R10, RZ, P0 ;  /* 0x000000ff0a0a7208 */ /* 0x000fe20000000000 */
[----:B---3--:R-:W-:Y:S01]  /*03f0*/  FADD R13, R12, R11 ;  /* 0x0000000b0c0d7221 */ /* 0x008fe20000000000 */
[----:B------:R-:W-:-:S04]  /*0400*/  FSETP.GEU.AND P1, PT, R11, -R12, PT ;  /* 0x8000000c0b00720b */ /* 0x000fc80003f2e000 */
[----:B------:R-:W-:Y:S01]  /*0410*/  FSEL R11, R13, RZ, P1 ;  /* 0x000000ff0d0b7208 */ /* 0x000fe20000800000 */
[----:B------:R-:W-:Y:S08]  /*0420*/  @P2 EXIT ;  /* 0x000000000000294d */ /* 0x000ff00003800000 */
[----:B------:R-:W-:Y:S01]  /*0430*/  STG.E.64 desc[UR4][R8.64], R10 ;  /* 0x0000000a08007986 */ /* 0x000fe2000c101b04 */
[----:B------:R-:W-:Y:S05]  /*0440*/  EXIT ;  /* 0x000000000000794d */ /* 0x000fea0003800000 */
.L_x_0:
[----:B------:R-:W-:-:S00]  /*0450*/  BRA `(.L_x_0) ;  /* 0xfffffffc00fc7947 */ /* 0x000fc0000383ffff */
[----:B------:R-:W-:-:S00]  /*0460*/  NOP ;  /* 0x0000000000007918 */ /* 0x000fc00000000000 */
        /* <DEDUP_REMOVED lines=9> */
.L_x_1:


//--------------------- .nv.constant0.triton_poi_fused_convolution_reflection_pad2d_relu_17 --------------------------
	.section	.nv.constant0.triton_poi_fused_convolution_reflection_pad2d_relu_17,"a",@progbits
	.sectionflags	@""
	.align	4
.nv.constant0.triton_poi_fused_convolution_reflection_pad2d_relu_17:
	.zero		556
